//
// Generated by NVIDIA NVVM Compiler
//
// Compiler Build ID: CL-36424714
// Cuda compilation tools, release 13.0, V13.0.88
// Based on NVVM 20.0.0
//

.version 9.0
.target sm_100
.address_size 64

	// .globl	_Z15vectorAddKernelPiS_S_i
.extern .func  (.param .b32 func_retval0) vprintf
(
	.param .b64 vprintf_param_0,
	.param .b64 vprintf_param_1
)
;
.global .align 1 .b8 $str[64] = {84, 104, 114, 101, 97, 100, 32, 37, 100, 44, 32, 66, 108, 111, 99, 107, 73, 100, 120, 32, 37, 100, 44, 32, 68, 105, 109, 32, 37, 100, 58, 32, 105, 110, 100, 101, 120, 58, 32, 37, 100, 10, 32, 65, 58, 32, 37, 100, 44, 32, 66, 58, 32, 37, 100, 44, 32, 67, 58, 32, 37, 100, 10};

.visible .entry _Z15vectorAddKernelPiS_S_i(
	.param .u64 .ptr .align 1 _Z15vectorAddKernelPiS_S_i_param_0,
	.param .u64 .ptr .align 1 _Z15vectorAddKernelPiS_S_i_param_1,
	.param .u64 .ptr .align 1 _Z15vectorAddKernelPiS_S_i_param_2,
	.param .u32 _Z15vectorAddKernelPiS_S_i_param_3
)
{
	.local .align 8 .b8 	__local_depot0[32];
	.reg .b64 	%SP;
	.reg .b64 	%SPL;
	.reg .pred 	%p<2>;
	.reg .b32 	%r<16>;
	.reg .b64 	%rd<20>;

	mov.u64 	%SPL, __local_depot0;
	cvta.local.u64 	%SP, %SPL;
	ld.param.u64 	%rd4, [_Z15vectorAddKernelPiS_S_i_param_0];
	ld.param.u64 	%rd5, [_Z15vectorAddKernelPiS_S_i_param_1];
	ld.param.u64 	%rd6, [_Z15vectorAddKernelPiS_S_i_param_2];
	ld.param.u32 	%r8, [_Z15vectorAddKernelPiS_S_i_param_3];
	cvta.to.global.u64 	%rd1, %rd6;
	cvta.to.global.u64 	%rd2, %rd5;
	cvta.to.global.u64 	%rd3, %rd4;
	mov.u32 	%r1, %tid.x;
	mov.u32 	%r2, %ctaid.x;
	mov.u32 	%r3, %ntid.x;
	mad.lo.s32 	%r4, %r2, %r3, %r1;
	setp.lt.s32 	%p1, %r4, %r8;
	@%p1 bra 	$L__BB0_2;
	mul.wide.s32 	%rd7, %r4, 4;
	add.s64 	%rd8, %rd1, %rd7;
	ld.global.u32 	%r15, [%rd8];
	bra.uni 	$L__BB0_3;
$L__BB0_2:
	mul.wide.s32 	%rd9, %r4, 4;
	add.s64 	%rd10, %rd3, %rd9;
	ld.global.u32 	%r9, [%rd10];
	add.s64 	%rd11, %rd2, %rd9;
	ld.global.u32 	%r10, [%rd11];
	add.s32 	%r15, %r10, %r9;
	add.s64 	%rd12, %rd1, %rd9;
	st.global.u32 	[%rd12], %r15;
$L__BB0_3:
	add.u64 	%rd13, %SP, 0;
	add.u64 	%rd14, %SPL, 0;
	mul.wide.s32 	%rd15, %r4, 4;
	add.s64 	%rd16, %rd3, %rd15;
	ld.global.u32 	%r11, [%rd16];
	add.s64 	%rd17, %rd2, %rd15;
	ld.global.u32 	%r12, [%rd17];
	st.local.v2.u32 	[%rd14], {%r1, %r2};
	st.local.v2.u32 	[%rd14+8], {%r3, %r4};
	st.local.v2.u32 	[%rd14+16], {%r11, %r12};
	st.local.u32 	[%rd14+24], %r15;
	mov.u64 	%rd18, $str;
	cvta.global.u64 	%rd19, %rd18;
	{ // callseq 0, 0
	.param .b64 param0;
	st.param.b64 	[param0], %rd19;
	.param .b64 param1;
	st.param.b64 	[param1], %rd13;
	.param .b32 retval0;
	call.uni (retval0), 
	vprintf, 
	(
	param0, 
	param1
	);
	ld.param.b32 	%r13, [retval0];
	} // callseq 0
	ret;

}


// ===== COMPILED SASS (sm_100) =====

	.target	sm_100

	.elftype	@"ET_EXEC"


//--------------------- .note.nv.tkinfo           --------------------------
	.section	.note.nv.tkinfo,"",@"SHT_NOTE"
	.sectionflags	@"SHF_NOTE_NV_TKINFO"
	.tkinfo
        /*0018*/ 	.word	0x00000002
        /*0030*/ 	.string	""
        /*0030*/ 	.string	"ptxas"
        /*0030*/ 	.string	"Cuda compilation tools, release 13.0, V13.0.88"
        /*0030*/ 	.string	"Build cuda_13.0.r13.0/compiler.36424714_0"
        /*0030*/ 	.string	"-arch sm_100 -m 64 "



//--------------------- .note.nv.cuinfo           --------------------------
	.section	.note.nv.cuinfo,"",@"SHT_NOTE"
	.sectionflags	@"SHF_NOTE_NV_CUINFO"
        /*0018*/ 	.short	0x0002
        /*001a*/ 	.short	0x0064
        /*001c*/ 	.short	0x0082
	.zero		2


//--------------------- .nv.info                  --------------------------
	.section	.nv.info,"",@"SHT_CUDA_INFO"
	.align	4


	//----- nvinfo : EIATTR_REGCOUNT
	.align		4
        /*0000*/ 	.byte	0x04, 0x2f
        /*0002*/ 	.short	(.L_2 - .L_1)
	.align		4
.L_1:
        /*0004*/ 	.word	index@(_Z15vectorAddKernelPiS_S_i)
        /*0008*/ 	.word	0x00000018


	//----- nvinfo : EIATTR_FRAME_SIZE
	.align		4
.L_2:
        /*000c*/ 	.byte	0x04, 0x11
        /*000e*/ 	.short	(.L_4 - .L_3)
	.align		4
.L_3:
        /*0010*/ 	.word	index@(_Z15vectorAddKernelPiS_S_i)
        /*0014*/ 	.word	0x00000020


	//----- nvinfo : EIATTR_MIN_STACK_SIZE
	.align		4
.L_4:
        /*0018*/ 	.byte	0x04, 0x12
        /*001a*/ 	.short	(.L_6 - .L_5)
	.align		4
.L_5:
        /*001c*/ 	.word	index@(_Z15vectorAddKernelPiS_S_i)
        /*0020*/ 	.word	0x00000020
.L_6:


//--------------------- .nv.compat                --------------------------
	.section	.nv.compat,"",@"SHT_CUDA_COMPAT_INFO"
	.align	4
        /*0000*/ 	.byte	0x02, 0x09, 0x00, 0x00, 0x02, 0x02, 0x01, 0x00, 0x02, 0x05, 0x05, 0x00, 0x03, 0x07, 0x01, 0x01
        /*0010*/ 	.byte	0x02, 0x03, 0x00, 0x00, 0x02, 0x06, 0x01, 0x00, 0x04, 0x0b, 0x08, 0x00, 0x09, 0x00, 0x00, 0x00
        /*0020*/ 	.byte	0x00, 0x00, 0x00, 0x00


//--------------------- .nv.info._Z15vectorAddKernelPiS_S_i --------------------------
	.section	.nv.info._Z15vectorAddKernelPiS_S_i,"",@"SHT_CUDA_INFO"
	.sectionflags	@""
	.align	4


	//----- nvinfo : EIATTR_CUDA_API_VERSION
	.align		4
        /*0000*/ 	.byte	0x04, 0x37
        /*0002*/ 	.short	(.L_8 - .L_7)
.L_7:
        /*0004*/ 	.word	0x00000082


	//----- nvinfo : EIATTR_KPARAM_INFO
	.align		4
.L_8:
        /*0008*/ 	.byte	0x04, 0x17
        /*000a*/ 	.short	(.L_10 - .L_9)
.L_9:
        /*000c*/ 	.word	0x00000000
        /*0010*/ 	.short	0x0003
        /*0012*/ 	.short	0x0018
        /*0014*/ 	.byte	0x00, 0xf0, 0x11, 0x00


	//----- nvinfo : EIATTR_KPARAM_INFO
	.align		4
.L_10:
        /*0018*/ 	.byte	0x04, 0x17
        /*001a*/ 	.short	(.L_12 - .L_11)
.L_11:
        /*001c*/ 	.word	0x00000000
        /*0020*/ 	.short	0x0002
        /*0022*/ 	.short	0x0010
        /*0024*/ 	.byte	0x00, 0xf5, 0x21, 0x00


	//----- nvinfo : EIATTR_KPARAM_INFO
	.align		4
.L_12:
        /*0028*/ 	.byte	0x04, 0x17
        /*002a*/ 	.short	(.L_14 - .L_13)
.L_13:
        /*002c*/ 	.word	0x00000000
        /*0030*/ 	.short	0x0001
        /*0032*/ 	.short	0x0008
        /*0034*/ 	.byte	0x00, 0xf5, 0x21, 0x00


	//----- nvinfo : EIATTR_KPARAM_INFO
	.align		4
.L_14:
        /*0038*/ 	.byte	0x04, 0x17
        /*003a*/ 	.short	(.L_16 - .L_15)
.L_15:
        /*003c*/ 	.word	0x00000000
        /*0040*/ 	.short	0x0000
        /*0042*/ 	.short	0x0000
        /*0044*/ 	.byte	0x00, 0xf5, 0x21, 0x00


	//----- nvinfo : EIATTR_SPARSE_MMA_MASK
	.align		4
.L_16:
        /*0048*/ 	.byte	0x03, 0x50
        /*004a*/ 	.short	0x0000


	//----- nvinfo : EIATTR_MAXREG_COUNT
	.align		4
        /*004c*/ 	.byte	0x03, 0x1b
        /*004e*/ 	.short	0x00ff


	//----- nvinfo : EIATTR_EXTERNS
	.align		4
        /*0050*/ 	.byte	0x04, 0x0f
        /*0052*/ 	.short	(.L_18 - .L_17)


	//   ....[0]....
	.align		4
.L_17:
        /*0054*/ 	.word	index@(vprintf)


	//----- nvinfo : EIATTR_MERCURY_ISA_VERSION
	.align		4
.L_18:
        /*0058*/ 	.byte	0x03, 0x5f
        /*005a*/ 	.short	0x0101


	//----- nvinfo : EIATTR_VRC_CTA_INIT_COUNT
	.align		4
        /*005c*/ 	.byte	0x02, 0x4a
	.zero		1
	.zero		1


	//----- nvinfo : EIATTR_SYSCALL_OFFSETS
	.align		4
        /*0060*/ 	.byte	0x04, 0x46
        /*0062*/ 	.short	(.L_20 - .L_19)


	//   ....[0]....
.L_19:
        /*0064*/ 	.word	0x00000240


	//----- nvinfo : EIATTR_EXIT_INSTR_OFFSETS
	.align		4
.L_20:
        /*0068*/ 	.byte	0x04, 0x1c
        /*006a*/ 	.short	(.L_22 - .L_21)


	//   ....[0]....
.L_21:
        /*006c*/ 	.word	0x00000250


	//----- nvinfo : EIATTR_CBANK_PARAM_SIZE
	.align		4
.L_22:
        /*0070*/ 	.byte	0x03, 0x19
        /*0072*/ 	.short	0x001c


	//----- nvinfo : EIATTR_PARAM_CBANK
	.align		4
        /*0074*/ 	.byte	0x04, 0x0a
        /*0076*/ 	.short	(.L_24 - .L_23)
	.align		4
.L_23:
        /*0078*/ 	.word	index@(.nv.constant0._Z15vectorAddKernelPiS_S_i)
        /*007c*/ 	.short	0x0380
        /*007e*/ 	.short	0x001c


	//----- nvinfo : EIATTR_SW_WAR
	.align		4
.L_24:
        /*0080*/ 	.byte	0x04, 0x36
        /*0082*/ 	.short	(.L_26 - .L_25)
.L_25:
        /*0084*/ 	.word	0x00000008
.L_26:


//--------------------- .nv.callgraph             --------------------------
	.section	.nv.callgraph,"",@"SHT_CUDA_CALLGRAPH"
	.align	4
	.sectionentsize	8
	.align		4
        /*0000*/ 	.word	0x00000000
	.align		4
        /*0004*/ 	.word	0xffffffff
	.align		4
        /*0008*/ 	.word	index@(_Z15vectorAddKernelPiS_S_i)
	.align		4
        /*000c*/ 	.word	index@(vprintf)
	.align		4
        /*0010*/ 	.word	0x00000000
	.align		4
        /*0014*/ 	.word	0xfffffffe
	.align		4
        /*0018*/ 	.word	0x00000000
	.align		4
        /*001c*/ 	.word	0xfffffffd
	.align		4
        /*0020*/ 	.word	0x00000000
	.align		4
        /*0024*/ 	.word	0xfffffffc


//--------------------- .nv.constant4             --------------------------
	.section	.nv.constant4,"a",@progbits
	.align	8
	.align		8
.nv.constant4:
        /*0000*/ 	.dword	vprintf
	.align		8
        /*0008*/ 	.dword	$str


//--------------------- .text._Z15vectorAddKernelPiS_S_i --------------------------
	.section	.text._Z15vectorAddKernelPiS_S_i,"ax",@progbits
	.align	128
        .global         _Z15vectorAddKernelPiS_S_i
        .type           _Z15vectorAddKernelPiS_S_i,@function
        .size           _Z15vectorAddKernelPiS_S_i,(.L_x_2 - _Z15vectorAddKernelPiS_S_i)
        .other          _Z15vectorAddKernelPiS_S_i,@"STO_CUDA_ENTRY STV_DEFAULT"
_Z15vectorAddKernelPiS_S_i:
.text._Z15vectorAddKernelPiS_S_i:
[----:B------:R-:W0:Y:S01]  /*0000*/  LDC R1, c[0x0][0x37c] ;  /* 0x0000df00ff017b82 */ /* 0x000e220000000800 */
[----:B------:R-:W1:Y:S01]  /*0010*/  S2R R14, SR_TID.X ;  /* 0x00000000000e7919 */ /* 0x000e620000002100 */
[----:B------:R-:W2:Y:S06]  /*0020*/  LDCU UR6, c[0x0][0x2fc] ;  /* 0x00005f80ff0677ac */ /* 0x000eac0008000800 */
[----:B------:R-:W1:Y:S01]  /*0030*/  LDC R16, c[0x0][0x360] ;  /* 0x0000d800ff107b82 */ /* 0x000e620000000800 */
[----:B0-----:R-:W-:Y:S01]  /*0040*/  IADD3 R1, PT, PT, R1, -0x20, RZ ;  /* 0xffffffe001017810 */ /* 0x001fe20007ffe0ff */
[----:B------:R-:W1:Y:S01]  /*0050*/  S2R R15, SR_CTAID.X ;  /* 0x00000000000f7919 */ /* 0x000e620000002500 */
[----:B------:R-:W0:Y:S01]  /*0060*/  LDCU UR7, c[0x0][0x398] ;  /* 0x00007300ff0777ac */ /* 0x000e220008000800 */
[----:B------:R-:W3:Y:S04]  /*0070*/  LDCU.64 UR4, c[0x0][0x358] ;  /* 0x00006b00ff0477ac */ /* 0x000ee80008000a00 */
[----:B------:R-:W4:Y:S08]  /*0080*/  LDC.64 R4, c[0x0][0x390] ;  /* 0x0000e400ff047b82 */ /* 0x000f300000000a00 */
[----:B------:R-:W5:Y:S08]  /*0090*/  LDC.64 R2, c[0x0][0x380] ;  /* 0x0000e000ff027b82 */ /* 0x000f700000000a00 */
[----:B------:R-:W2:Y:S01]  /*00a0*/  LDC.64 R8, c[0x0][0x388] ;  /* 0x0000e200ff087b82 */ /* 0x000ea20000000a00 */
[----:B------:R-:W-:Y:S01]  /*00b0*/  MOV R12, 0x0 ;  /* 0x00000000000c7802 */ /* 0x000fe20000000f00 */
[----:B------:R-:W3:Y:S01]  /*00c0*/  LDCU.64 UR8, c[0x4][0x8] ;  /* 0x01000100ff0877ac */ /* 0x000ee20008000a00 */
[----:B-1----:R-:W-:-:S04]  /*00d0*/  IMAD R17, R15, R16, R14 ;  /* 0x000000100f117224 */ /* 0x002fc800078e020e */
[C---:B----4-:R-:W-:Y:S01]  /*00e0*/  IMAD.WIDE R4, R17.reuse, 0x4, R4 ;  /* 0x0000000411047825 */ /* 0x050fe200078e0204 */
[----:B0-----:R-:W-:-:S03]  /*00f0*/  ISETP.GE.AND P0, PT, R17, UR7, PT ;  /* 0x0000000711007c0c */ /* 0x001fc6000bf06270 */
[----:B-----5:R-:W-:-:S04]  /*0100*/  IMAD.WIDE R2, R17, 0x4, R2 ;  /* 0x0000000411027825 */ /* 0x020fc800078e0202 */
[----:B--2---:R-:W-:-:S06]  /*0110*/  IMAD.WIDE R8, R17, 0x4, R8 ;  /* 0x0000000411087825 */ /* 0x004fcc00078e0208 */
[----:B---3--:R0:W2:Y:S04]  /*0120*/  @P0 LDG.E R0, desc[UR4][R4.64] ;  /* 0x0000000404000981 */ /* 0x0080a8000c1e1900 */
[----:B------:R-:W3:Y:S04]  /*0130*/  @!P0 LDG.E R6, desc[UR4][R2.64] ;  /* 0x0000000402068981 */ /* 0x000ee8000c1e1900 */
[----:B------:R-:W3:Y:S02]  /*0140*/  @!P0 LDG.E R7, desc[UR4][R8.64] ;  /* 0x0000000408078981 */ /* 0x000ee4000c1e1900 */
[----:B---3--:R-:W-:-:S05]  /*0150*/  @!P0 IADD3 R0, PT, PT, R6, R7, RZ ;  /* 0x0000000706008210 */ /* 0x008fca0007ffe0ff */
[----:B------:R0:W-:Y:S04]  /*0160*/  @!P0 STG.E desc[UR4][R4.64], R0 ;  /* 0x0000000004008986 */ /* 0x0001e8000c101904 */
[----:B------:R-:W3:Y:S04]  /*0170*/  LDG.E R10, desc[UR4][R2.64] ;  /* 0x00000004020a7981 */ /* 0x000ee8000c1e1900 */
[----:B------:R-:W3:Y:S01]  /*0180*/  LDG.E R11, desc[UR4][R8.64] ;  /* 0x00000004080b7981 */ /* 0x000ee2000c1e1900 */
[----:B------:R-:W1:Y:S01]  /*0190*/  LDCU UR4, c[0x0][0x2f8] ;  /* 0x00005f00ff0477ac */ /* 0x000e620008000800 */
[----:B------:R-:W4:Y:S02]  /*01a0*/  LDC.64 R12, c[0x4][R12] ;  /* 0x010000000c0c7b82 */ /* 0x000f240000000a00 */
[----:B------:R1:W-:Y:S01]  /*01b0*/  STL.64 [R1], R14 ;  /* 0x0000000e01007387 */ /* 0x0003e20000100a00 */
[----:B0-----:R-:W-:Y:S01]  /*01c0*/  IMAD.U32 R4, RZ, RZ, UR8 ;  /* 0x00000008ff047e24 */ /* 0x001fe2000f8e00ff */
[----:B------:R-:W-:-:S02]  /*01d0*/  MOV R5, UR9 ;  /* 0x0000000900057c02 */ /* 0x000fc40008000f00 */
[----:B------:R0:W-:Y:S04]  /*01e0*/  STL.64 [R1+0x8], R16 ;  /* 0x0000081001007387 */ /* 0x0001e80000100a00 */
[----:B--2---:R0:W-:Y:S01]  /*01f0*/  STL [R1+0x18], R0 ;  /* 0x0000180001007387 */ /* 0x0041e20000100800 */
[----:B-1----:R-:W-:-:S05]  /*0200*/  IADD3 R6, P0, PT, R1, UR4, RZ ;  /* 0x0000000401067c10 */ /* 0x002fca000ff1e0ff */
[----:B------:R-:W-:Y:S01]  /*0210*/  IMAD.X R7, RZ, RZ, UR6, P0 ;  /* 0x00000006ff077e24 */ /* 0x000fe200080e06ff */
[----:B---34-:R0:W-:Y:S07]  /*0220*/  STL.64 [R1+0x10], R10 ;  /* 0x0000100a01007387 */ /* 0x0181ee0000100a00 */
[----:B------:R-:W-:-:S07]  /*0230*/  LEPC R20, `(.L_x_0) ;  /* 0x000000001014794e */ /* 0x000fce0000000000 */
[----:B0-----:R-:W-:Y:S05]  /*0240*/  CALL.ABS.NOINC R12 ;  /* 0x000000000c007343 */ /* 0x001fea0003c00000 */
.L_x_0:
[----:B------:R-:W-:Y:S05]  /*0250*/  EXIT ;  /* 0x000000000000794d */ /* 0x000fea0003800000 */
.L_x_1:
[----:B------:R-:W-:-:S00]  /*0260*/  BRA `(.L_x_1) ;  /* 0xfffffffc00fc7947 */ /* 0x000fc0000383ffff */
[----:B------:R-:W-:-:S00]  /*0270*/  NOP ;  /* 0x0000000000007918 */ /* 0x000fc00000000000 */
        /* <DEDUP_REMOVED lines=8> */
.L_x_2:


//--------------------- .nv.global.init           --------------------------
	.section	.nv.global.init,"aw",@progbits
.nv.global.init:
	.type		$str,@object
	.size		$str,(.L_0 - $str)
$str:
        /*0000*/ 	.byte	0x54, 0x68, 0x72, 0x65, 0x61, 0x64, 0x20, 0x25, 0x64, 0x2c, 0x20, 0x42, 0x6c, 0x6f, 0x63, 0x6b
        /*0010*/ 	.byte	0x49, 0x64, 0x78, 0x20, 0x25, 0x64, 0x2c, 0x20, 0x44, 0x69, 0x6d, 0x20, 0x25, 0x64, 0x3a, 0x20
        /*0020*/ 	.byte	0x69, 0x6e, 0x64, 0x65, 0x78, 0x3a, 0x20, 0x25, 0x64, 0x0a, 0x20, 0x41, 0x3a, 0x20, 0x25, 0x64
        /*0030*/ 	.byte	0x2c, 0x20, 0x42, 0x3a, 0x20, 0x25, 0x64, 0x2c, 0x20, 0x43, 0x3a, 0x20, 0x25, 0x64, 0x0a, 0x00
.L_0:


//--------------------- .nv.shared.reserved.0     --------------------------
	.section	.nv.shared.reserved.0,"aw",@nobits
	.weak		__nv_reservedSMEM_offset_0_alias
	.size		__nv_reservedSMEM_offset_0_alias, 0, 64
	.other		__nv_reservedSMEM_offset_0_alias,@"STO_CUDA_RESERVED_SHARED STV_DEFAULT"
__nv_reservedSMEM_offset_0_alias:
	.zero		0
	.zero		64


//--------------------- .nv.constant0._Z15vectorAddKernelPiS_S_i --------------------------
	.section	.nv.constant0._Z15vectorAddKernelPiS_S_i,"a",@progbits
	.sectionflags	@""
	.align	4
.nv.constant0._Z15vectorAddKernelPiS_S_i:
	.zero		924


//--------------------- SYMBOLS --------------------------

	.type		.nv.reservedSmem.offset0,@object
	.size		.nv.reservedSmem.offset0,0x4
	.type		vprintf,@function
